	.headerflags	@"EF_CUDA_TEXMODE_UNIFIED EF_CUDA_64BIT_ADDRESS EF_CUDA_ACCELERATORS EF_CUDA_SM90 EF_CUDA_VIRTUAL_SM(EF_CUDA_SM90)"
	.elftype	@"ET_EXEC"


//--------------------- .nv.info                  --------------------------
	.section	.nv.info,"",@"SHT_CUDA_INFO"
	.align	4


	//----- nvinfo : EIATTR_REGCOUNT
	.align		4
        /*0000*/ 	.byte	0x04, 0x2f
        /*0002*/ 	.short	(.L_1 - .L_0)
	.align		4
.L_0:
        /*0004*/ 	.word	index@(triton_poi_fused_convolution_leaky_relu_9)
        /*0008*/ 	.word	0x0000000e


	//----- nvinfo : EIATTR_MIN_STACK_SIZE
	.align		4
.L_1:
        /*000c*/ 	.byte	0x04, 0x12
        /*000e*/ 	.short	(.L_3 - .L_2)
	.align		4
.L_2:
        /*0010*/ 	.word	index@(triton_poi_fused_convolution_leaky_relu_9)
        /*0014*/ 	.word	0x00000000


	//----- nvinfo : EIATTR_FRAME_SIZE
	.align		4
.L_3:
        /*0018*/ 	.byte	0x04, 0x11
        /*001a*/ 	.short	(.L_5 - .L_4)
	.align		4
.L_4:
        /*001c*/ 	.word	index@(triton_poi_fused_convolution_leaky_relu_9)
        /*0020*/ 	.word	0x00000000


	//----- nvinfo : EIATTR_MIN_STACK_SIZE
	.align		4
.L_5:
        /*0024*/ 	.byte	0x04, 0x12
        /*0026*/ 	.short	(.L_7 - .L_6)
	.align		4
.L_6:
        /*0028*/ 	.word	index@(triton_poi_fused_convolution_leaky_relu_9)
        /*002c*/ 	.word	0x00000000
.L_7:


//--------------------- .nv.info.triton_poi_fused_convolution_leaky_relu_9 --------------------------
	.section	.nv.info.triton_poi_fused_convolution_leaky_relu_9,"",@"SHT_CUDA_INFO"
	.sectionflags	@""
	.align	4


	//----- nvinfo : EIATTR_CUDA_API_VERSION
	.align		4
        /*0000*/ 	.byte	0x04, 0x37
        /*0002*/ 	.short	(.L_9 - .L_8)
.L_8:
        /*0004*/ 	.word	0x0000007c


	//----- nvinfo : EIATTR_KPARAM_INFO
	.align		4
.L_9:
        /*0008*/ 	.byte	0x04, 0x17
        /*000a*/ 	.short	(.L_11 - .L_10)
.L_10:
        /*000c*/ 	.word	0x00000000
        /*0010*/ 	.short	0x0003
        /*0012*/ 	.short	0x0018
        /*0014*/ 	.byte	0x00, 0xf0, 0x11, 0x00


	//----- nvinfo : EIATTR_KPARAM_INFO
	.align		4
.L_11:
        /*0018*/ 	.byte	0x04, 0x17
        /*001a*/ 	.short	(.L_13 - .L_12)
.L_12:
        /*001c*/ 	.word	0x00000000
        /*0020*/ 	.short	0x0002
        /*0022*/ 	.short	0x0010
        /*0024*/ 	.byte	0x00, 0xf4, 0x21, 0x00


	//----- nvinfo : EIATTR_KPARAM_INFO
	.align		4
.L_13:
        /*0028*/ 	.byte	0x04, 0x17
        /*002a*/ 	.short	(.L_15 - .L_14)
.L_14:
        /*002c*/ 	.word	0x00000000
        /*0030*/ 	.short	0x0001
        /*0032*/ 	.short	0x0008
        /*0034*/ 	.byte	0x00, 0xf4, 0x21, 0x00


	//----- nvinfo : EIATTR_KPARAM_INFO
	.align		4
.L_15:
        /*0038*/ 	.byte	0x04, 0x17
        /*003a*/ 	.short	(.L_17 - .L_16)
.L_16:
        /*003c*/ 	.word	0x00000000
        /*0040*/ 	.short	0x0000
        /*0042*/ 	.short	0x0000
        /*0044*/ 	.byte	0x00, 0xf4, 0x21, 0x00


	//----- nvinfo : EIATTR_SPARSE_MMA_MASK
	.align		4
.L_17:
        /*0048*/ 	.byte	0x03, 0x50
        /*004a*/ 	.short	0x0000


	//----- nvinfo : EIATTR_MAXREG_COUNT
	.align		4
        /*004c*/ 	.byte	0x03, 0x1b
        /*004e*/ 	.short	0x00ff


	//----- nvinfo : EIATTR_EXIT_INSTR_OFFSETS
	.align		4
        /*0050*/ 	.byte	0x04, 0x1c
        /*0052*/ 	.short	(.L_19 - .L_18)


	//   ....[0]....
.L_18:
        /*0054*/ 	.word	0x00000200


	//----- nvinfo : EIATTR_REQNTID
	.align		4
.L_19:
        /*0058*/ 	.byte	0x04, 0x10
        /*005a*/ 	.short	(.L_21 - .L_20)
.L_20:
        /*005c*/ 	.word	0x00000080
        /*0060*/ 	.word	0x00000001
        /*0064*/ 	.word	0x00000001


	//----- nvinfo : EIATTR_CBANK_PARAM_SIZE
	.align		4
.L_21:
        /*0068*/ 	.byte	0x03, 0x19
        /*006a*/ 	.short	0x001c


	//----- nvinfo : EIATTR_PARAM_CBANK
	.align		4
        /*006c*/ 	.byte	0x04, 0x0a
        /*006e*/ 	.short	(.L_23 - .L_22)
	.align		4
.L_22:
        /*0070*/ 	.word	index@(.nv.constant0.triton_poi_fused_convolution_leaky_relu_9)
        /*0074*/ 	.short	0x0210
        /*0076*/ 	.short	0x001c


	//----- nvinfo : EIATTR_SW_WAR
	.align		4
.L_23:
        /*0078*/ 	.byte	0x04, 0x36
        /*007a*/ 	.short	(.L_25 - .L_24)
.L_24:
        /*007c*/ 	.word	0x00000008
.L_25:


//--------------------- .nv.callgraph             --------------------------
	.section	.nv.callgraph,"",@"SHT_CUDA_CALLGRAPH"
	.align	4
	.sectionentsize	8
	.align		4
        /*0000*/ 	.word	0x00000000
	.align		4
        /*0004*/ 	.word	0xffffffff
	.align		4
        /*0008*/ 	.word	0x00000000
	.align		4
        /*000c*/ 	.word	0xfffffffe
	.align		4
        /*0010*/ 	.word	0x00000000
	.align		4
        /*0014*/ 	.word	0xfffffffd
	.align		4
        /*0018*/ 	.word	0x00000000
	.align		4
        /*001c*/ 	.word	0xfffffffc


//--------------------- .text.triton_poi_fused_convolution_leaky_relu_9 --------------------------
	.section	.text.triton_poi_fused_convolution_leaky_relu_9,"ax",@progbits
	.align	128
        .global         triton_poi_fused_convolution_leaky_relu_9
        .type           triton_poi_fused_convolution_leaky_relu_9,@function
        .size           triton_poi_fused_convolution_leaky_relu_9,(.L_x_1 - triton_poi_fused_convolution_leaky_relu_9)
        .other          triton_poi_fused_convolution_leaky_relu_9,@"STO_CUDA_ENTRY STV_DEFAULT"
triton_poi_fused_convolution_leaky_relu_9:
.text.triton_poi_fused_convolution_leaky_relu_9:
[----:B------:R-:W-:Y:S01]  /*0000*/  LDC R1, c[0x0][0x28] ;  /* 0x00000a00ff017b82 */ /* 0x000fe20000000800 */
[----:B------:R-:W1:Y:S07]  /*0010*/  S2R R0, SR_TID.X ;  /* 0x0000000000007919 */ /* 0x000e6e0000002100 */
[----:B------:R-:W2:Y:S01]  /*0020*/  LDC.64 R4, c[0x0][0x218] ;  /* 0x00008600ff047b82 */ /* 0x000ea20000000a00 */
[----:B------:R-:W-:Y:S01]  /*0030*/  ULDC.64 UR4, c[0x0][0x208] ;  /* 0x0000820000047ab9 */ /* 0x000fe20000000a00 */
[----:B------:R-:W-:Y:S01]  /*0040*/  ULDC.64 UR6, c[0x0][0x220] ;  /* 0x0000880000067ab9 */ /* 0x000fe20000000a00 */
[----:B------:R-:W3:Y:S05]  /*0050*/  S2R R7, SR_CTAID.X ;  /* 0x0000000000077919 */ /* 0x000eea0000002500 */
[----:B------:R-:W4:Y:S01]  /*0060*/  LDC.64 R2, c[0x0][0x210] ;  /* 0x00008400ff027b82 */ /* 0x000f220000000a00 */
[----:B-1----:R-:W-:Y:S01]  /*0070*/  IMAD.SHL.U32 R0, R0, 0x2, RZ ;  /* 0x0000000200007824 */ /* 0x002fe200078e00ff */
[----:B---3--:R-:W-:-:S04]  /*0080*/  SHF.R.S32.HI R6, RZ, 0x17, R7 ;  /* 0x00000017ff067819 */ /* 0x008fc80000011407 */
[----:B------:R-:W-:-:S05]  /*0090*/  LOP3.LUT R0, R0, 0xfe, RZ, 0xc0, !PT ;  /* 0x000000fe00007812 */ /* 0x000fca00078ec0ff */
[----:B------:R-:W-:Y:S01]  /*00a0*/  IMAD R7, R7, 0x100, R0 ;  /* 0x0000010007077824 */ /* 0x000fe200078e0200 */
[----:B------:R-:W-:-:S03]  /*00b0*/  SGXT R0, R6, 0x1 ;  /* 0x000000010600781a */ /* 0x000fc60000000200 */
[----:B----4-:R-:W-:Y:S01]  /*00c0*/  IMAD.WIDE R2, R7, 0x4, R2 ;  /* 0x0000000407027825 */ /* 0x010fe200078e0202 */
[----:B------:R-:W-:-:S04]  /*00d0*/  LEA.HI R0, R0, R7, RZ, 0xa ;  /* 0x0000000700007211 */ /* 0x000fc800078f50ff */
[----:B------:R-:W-:-:S05]  /*00e0*/  LOP3.LUT R0, R0, 0xfffffc00, RZ, 0xc0, !PT ;  /* 0xfffffc0000007812 */ /* 0x000fca00078ec0ff */
[----:B------:R-:W-:-:S04]  /*00f0*/  IMAD.IADD R9, R7, 0x1, -R0 ;  /* 0x0000000107097824 */ /* 0x000fc800078e0a00 */
[----:B--2---:R-:W-:Y:S02]  /*0100*/  IMAD.WIDE R4, R9, 0x4, R4 ;  /* 0x0000000409047825 */ /* 0x004fe400078e0204 */
[----:B------:R-:W2:Y:S04]  /*0110*/  LDG.E.64 R8, desc[UR4][R2.64] ;  /* 0x0000000402087981 */ /* 0x000ea8000c1e1b00 */
[----:B------:R-:W2:Y:S01]  /*0120*/  LDG.E.EL.64 R4, desc[UR4][R4.64] ;  /* 0x0000000404047981 */ /* 0x000ea2000c2e1b00 */
[----:B------:R-:W-:-:S04]  /*0130*/  IADD3 R6, P2, R7, UR6, RZ ;  /* 0x0000000607067c10 */ /* 0x000fc8000ff5e0ff */
[----:B------:R-:W-:Y:S02]  /*0140*/  LEA.HI.X.SX32 R7, R7, UR7, 0x1, P2 ;  /* 0x0000000707077c11 */ /* 0x000fe400090f0eff */
[C---:B--2---:R-:W-:Y:S01]  /*0150*/  FSETP.GT.AND P1, PT, R8.reuse, -R4, PT ;  /* 0x800000040800720b */ /* 0x044fe20003f24000 */
[----:B------:R-:W-:Y:S01]  /*0160*/  FADD R8, R8, R4 ;  /* 0x0000000408087221 */ /* 0x000fe20000000000 */
[C---:B------:R-:W-:Y:S01]  /*0170*/  FSETP.GT.AND P0, PT, R9.reuse, -R5, PT ;  /* 0x800000050900720b */ /* 0x040fe20003f04000 */
[----:B------:R-:W-:Y:S01]  /*0180*/  FADD R9, R9, R5 ;  /* 0x0000000509097221 */ /* 0x000fe20000000000 */
[----:B------:R-:W-:Y:S02]  /*0190*/  SEL R0, RZ, 0x1, !P1 ;  /* 0x00000001ff007807 */ /* 0x000fe40004800000 */
[----:B------:R-:W-:-:S05]  /*01a0*/  SEL R11, RZ, 0x100, !P0 ;  /* 0x00000100ff0b7807 */ /* 0x000fca0004000000 */
[----:B------:R-:W-:Y:S02]  /*01b0*/  IMAD.IADD R11, R0, 0x1, R11 ;  /* 0x00000001000b7824 */ /* 0x000fe400078e020b */
[----:B------:R-:W-:Y:S02]  /*01c0*/  @!P1 FMUL R8, R8, 0.10000000149011611938 ;  /* 0x3dcccccd08089820 */ /* 0x000fe40000400000 */
[----:B------:R-:W-:Y:S01]  /*01d0*/  @!P0 FMUL R9, R9, 0.10000000149011611938 ;  /* 0x3dcccccd09098820 */ /* 0x000fe20000400000 */
[----:B------:R-:W-:Y:S04]  /*01e0*/  STG.E.U16 desc[UR4][R6.64], R11 ;  /* 0x0000000b06007986 */ /* 0x000fe8000c101504 */
[----:B------:R-:W-:Y:S01]  /*01f0*/  STG.E.64 desc[UR4][R2.64], R8 ;  /* 0x0000000802007986 */ /* 0x000fe2000c101b04 */
[----:B------:R-:W-:Y:S05]  /*0200*/  EXIT ;  /* 0x000000000000794d */ /* 0x000fea0003800000 */
.L_x_0:
[----:B------:R-:W-:-:S00]  /*0210*/  BRA `(.L_x_0) ;  /* 0xfffffffc00fc7947 */ /* 0x000fc0000383ffff */
[----:B------:R-:W-:-:S00]  /*0220*/  NOP ;  /* 0x0000000000007918 */ /* 0x000fc00000000000 */
        /* <DEDUP_REMOVED lines=13> */
.L_x_1:


//--------------------- .nv.constant0.triton_poi_fused_convolution_leaky_relu_9 --------------------------
	.section	.nv.constant0.triton_poi_fused_convolution_leaky_relu_9,"a",@progbits
	.sectionflags	@""
	.align	4
.nv.constant0.triton_poi_fused_convolution_leaky_relu_9:
	.zero		556
